//
// Generated by NVIDIA NVVM Compiler
//
// Compiler Build ID: CL-36424714
// Cuda compilation tools, release 13.0, V13.0.88
// Based on NVVM 20.0.0
//

.version 9.0
.target sm_100
.address_size 64

	// .globl	_Z6conv2dPfS_S_iii

.visible .entry _Z6conv2dPfS_S_iii(
	.param .u64 .ptr .align 1 _Z6conv2dPfS_S_iii_param_0,
	.param .u64 .ptr .align 1 _Z6conv2dPfS_S_iii_param_1,
	.param .u64 .ptr .align 1 _Z6conv2dPfS_S_iii_param_2,
	.param .u32 _Z6conv2dPfS_S_iii_param_3,
	.param .u32 _Z6conv2dPfS_S_iii_param_4,
	.param .u32 _Z6conv2dPfS_S_iii_param_5
)
{
	.reg .pred 	%p<13>;
	.reg .b32 	%r<54>;
	.reg .b32 	%f<119>;
	.reg .b64 	%rd<45>;

	ld.param.u64 	%rd10, [_Z6conv2dPfS_S_iii_param_0];
	ld.param.u64 	%rd11, [_Z6conv2dPfS_S_iii_param_1];
	ld.param.u64 	%rd9, [_Z6conv2dPfS_S_iii_param_2];
	ld.param.u32 	%r22, [_Z6conv2dPfS_S_iii_param_3];
	ld.param.u32 	%r23, [_Z6conv2dPfS_S_iii_param_4];
	ld.param.u32 	%r24, [_Z6conv2dPfS_S_iii_param_5];
	cvta.to.global.u64 	%rd1, %rd11;
	cvta.to.global.u64 	%rd2, %rd10;
	mov.u32 	%r25, %ctaid.x;
	mov.u32 	%r26, %ntid.x;
	mov.u32 	%r27, %tid.x;
	mad.lo.s32 	%r1, %r25, %r26, %r27;
	mov.u32 	%r28, %ntid.y;
	mov.u32 	%r29, %ctaid.y;
	mov.u32 	%r30, %tid.y;
	mad.lo.s32 	%r31, %r28, %r29, %r30;
	sub.s32 	%r32, %r22, %r23;
	div.s32 	%r3, %r32, %r24;
	bar.sync 	0;
	max.s32 	%r34, %r1, %r31;
	setp.gt.s32 	%p1, %r34, %r32;
	@%p1 bra 	$L__BB0_18;
	setp.lt.s32 	%p2, %r23, 1;
	mov.f32 	%f117, 0f00000000;
	@%p2 bra 	$L__BB0_17;
	and.b32  	%r4, %r23, 15;
	and.b32  	%r5, %r23, 7;
	and.b32  	%r6, %r23, 2147483632;
	and.b32  	%r7, %r23, 3;
	neg.s32 	%r8, %r6;
	add.s64 	%rd3, %rd2, 32;
	mov.f32 	%f117, 0f00000000;
	mov.b32 	%r48, 0;
$L__BB0_3:
	setp.lt.u32 	%p3, %r23, 16;
	add.s32 	%r37, %r48, %r1;
	mad.lo.s32 	%r10, %r37, %r22, %r31;
	mul.lo.s32 	%r11, %r48, %r23;
	mov.b32 	%r52, 0;
	@%p3 bra 	$L__BB0_6;
	mul.wide.u32 	%rd12, %r11, 4;
	add.s64 	%rd13, %rd1, %rd12;
	add.s64 	%rd44, %rd13, 32;
	mov.u32 	%r49, %r10;
	mov.u32 	%r50, %r8;
$L__BB0_5:
	.pragma "nounroll";
	mul.wide.s32 	%rd14, %r49, 4;
	add.s64 	%rd15, %rd3, %rd14;
	ld.global.f32 	%f20, [%rd15+-32];
	ld.global.f32 	%f21, [%rd44+-32];
	fma.rn.f32 	%f22, %f20, %f21, %f117;
	ld.global.f32 	%f23, [%rd15+-28];
	ld.global.f32 	%f24, [%rd44+-28];
	fma.rn.f32 	%f25, %f23, %f24, %f22;
	ld.global.f32 	%f26, [%rd15+-24];
	ld.global.f32 	%f27, [%rd44+-24];
	fma.rn.f32 	%f28, %f26, %f27, %f25;
	ld.global.f32 	%f29, [%rd15+-20];
	ld.global.f32 	%f30, [%rd44+-20];
	fma.rn.f32 	%f31, %f29, %f30, %f28;
	ld.global.f32 	%f32, [%rd15+-16];
	ld.global.f32 	%f33, [%rd44+-16];
	fma.rn.f32 	%f34, %f32, %f33, %f31;
	ld.global.f32 	%f35, [%rd15+-12];
	ld.global.f32 	%f36, [%rd44+-12];
	fma.rn.f32 	%f37, %f35, %f36, %f34;
	ld.global.f32 	%f38, [%rd15+-8];
	ld.global.f32 	%f39, [%rd44+-8];
	fma.rn.f32 	%f40, %f38, %f39, %f37;
	ld.global.f32 	%f41, [%rd15+-4];
	ld.global.f32 	%f42, [%rd44+-4];
	fma.rn.f32 	%f43, %f41, %f42, %f40;
	ld.global.f32 	%f44, [%rd15];
	ld.global.f32 	%f45, [%rd44];
	fma.rn.f32 	%f46, %f44, %f45, %f43;
	ld.global.f32 	%f47, [%rd15+4];
	ld.global.f32 	%f48, [%rd44+4];
	fma.rn.f32 	%f49, %f47, %f48, %f46;
	ld.global.f32 	%f50, [%rd15+8];
	ld.global.f32 	%f51, [%rd44+8];
	fma.rn.f32 	%f52, %f50, %f51, %f49;
	ld.global.f32 	%f53, [%rd15+12];
	ld.global.f32 	%f54, [%rd44+12];
	fma.rn.f32 	%f55, %f53, %f54, %f52;
	ld.global.f32 	%f56, [%rd15+16];
	ld.global.f32 	%f57, [%rd44+16];
	fma.rn.f32 	%f58, %f56, %f57, %f55;
	ld.global.f32 	%f59, [%rd15+20];
	ld.global.f32 	%f60, [%rd44+20];
	fma.rn.f32 	%f61, %f59, %f60, %f58;
	ld.global.f32 	%f62, [%rd15+24];
	ld.global.f32 	%f63, [%rd44+24];
	fma.rn.f32 	%f64, %f62, %f63, %f61;
	ld.global.f32 	%f65, [%rd15+28];
	ld.global.f32 	%f66, [%rd44+28];
	fma.rn.f32 	%f117, %f65, %f66, %f64;
	add.s32 	%r50, %r50, 16;
	add.s32 	%r49, %r49, 16;
	add.s64 	%rd44, %rd44, 64;
	setp.ne.s32 	%p4, %r50, 0;
	mov.u32 	%r52, %r6;
	@%p4 bra 	$L__BB0_5;
$L__BB0_6:
	setp.eq.s32 	%p5, %r4, 0;
	@%p5 bra 	$L__BB0_16;
	add.s32 	%r38, %r4, -1;
	setp.lt.u32 	%p6, %r38, 7;
	@%p6 bra 	$L__BB0_9;
	add.s32 	%r39, %r10, %r52;
	mul.wide.s32 	%rd16, %r39, 4;
	add.s64 	%rd17, %rd2, %rd16;
	ld.global.f32 	%f68, [%rd17];
	add.s32 	%r40, %r52, %r11;
	mul.wide.u32 	%rd18, %r40, 4;
	add.s64 	%rd19, %rd1, %rd18;
	ld.global.f32 	%f69, [%rd19];
	fma.rn.f32 	%f70, %f68, %f69, %f117;
	ld.global.f32 	%f71, [%rd17+4];
	cvt.u64.u32 	%rd20, %r11;
	cvt.u64.u32 	%rd21, %r52;
	add.s64 	%rd22, %rd21, %rd20;
	shl.b64 	%rd23, %rd22, 2;
	add.s64 	%rd24, %rd1, %rd23;
	ld.global.f32 	%f72, [%rd24+4];
	fma.rn.f32 	%f73, %f71, %f72, %f70;
	ld.global.f32 	%f74, [%rd17+8];
	ld.global.f32 	%f75, [%rd24+8];
	fma.rn.f32 	%f76, %f74, %f75, %f73;
	ld.global.f32 	%f77, [%rd17+12];
	ld.global.f32 	%f78, [%rd24+12];
	fma.rn.f32 	%f79, %f77, %f78, %f76;
	ld.global.f32 	%f80, [%rd17+16];
	ld.global.f32 	%f81, [%rd24+16];
	fma.rn.f32 	%f82, %f80, %f81, %f79;
	ld.global.f32 	%f83, [%rd17+20];
	ld.global.f32 	%f84, [%rd24+20];
	fma.rn.f32 	%f85, %f83, %f84, %f82;
	ld.global.f32 	%f86, [%rd17+24];
	ld.global.f32 	%f87, [%rd24+24];
	fma.rn.f32 	%f88, %f86, %f87, %f85;
	ld.global.f32 	%f89, [%rd17+28];
	ld.global.f32 	%f90, [%rd24+28];
	fma.rn.f32 	%f117, %f89, %f90, %f88;
	add.s32 	%r52, %r52, 8;
$L__BB0_9:
	setp.eq.s32 	%p7, %r5, 0;
	@%p7 bra 	$L__BB0_16;
	add.s32 	%r41, %r5, -1;
	setp.lt.u32 	%p8, %r41, 3;
	@%p8 bra 	$L__BB0_12;
	add.s32 	%r42, %r10, %r52;
	mul.wide.s32 	%rd25, %r42, 4;
	add.s64 	%rd26, %rd2, %rd25;
	ld.global.f32 	%f92, [%rd26];
	add.s32 	%r43, %r52, %r11;
	mul.wide.u32 	%rd27, %r43, 4;
	add.s64 	%rd28, %rd1, %rd27;
	ld.global.f32 	%f93, [%rd28];
	fma.rn.f32 	%f94, %f92, %f93, %f117;
	ld.global.f32 	%f95, [%rd26+4];
	cvt.u64.u32 	%rd29, %r11;
	cvt.u64.u32 	%rd30, %r52;
	add.s64 	%rd31, %rd30, %rd29;
	shl.b64 	%rd32, %rd31, 2;
	add.s64 	%rd33, %rd1, %rd32;
	ld.global.f32 	%f96, [%rd33+4];
	fma.rn.f32 	%f97, %f95, %f96, %f94;
	ld.global.f32 	%f98, [%rd26+8];
	ld.global.f32 	%f99, [%rd33+8];
	fma.rn.f32 	%f100, %f98, %f99, %f97;
	ld.global.f32 	%f101, [%rd26+12];
	ld.global.f32 	%f102, [%rd33+12];
	fma.rn.f32 	%f117, %f101, %f102, %f100;
	add.s32 	%r52, %r52, 4;
$L__BB0_12:
	setp.eq.s32 	%p9, %r7, 0;
	@%p9 bra 	$L__BB0_16;
	setp.eq.s32 	%p10, %r7, 1;
	add.s32 	%r44, %r10, %r52;
	mul.wide.s32 	%rd34, %r44, 4;
	add.s64 	%rd7, %rd2, %rd34;
	ld.global.f32 	%f103, [%rd7];
	add.s32 	%r45, %r52, %r11;
	mul.wide.u32 	%rd35, %r45, 4;
	add.s64 	%rd36, %rd1, %rd35;
	ld.global.f32 	%f104, [%rd36];
	fma.rn.f32 	%f117, %f103, %f104, %f117;
	@%p10 bra 	$L__BB0_16;
	setp.eq.s32 	%p11, %r7, 2;
	ld.global.f32 	%f105, [%rd7+4];
	cvt.u64.u32 	%rd37, %r11;
	cvt.u64.u32 	%rd38, %r52;
	add.s64 	%rd39, %rd38, %rd37;
	shl.b64 	%rd40, %rd39, 2;
	add.s64 	%rd8, %rd1, %rd40;
	ld.global.f32 	%f106, [%rd8+4];
	fma.rn.f32 	%f117, %f105, %f106, %f117;
	@%p11 bra 	$L__BB0_16;
	ld.global.f32 	%f107, [%rd7+8];
	ld.global.f32 	%f108, [%rd8+8];
	fma.rn.f32 	%f117, %f107, %f108, %f117;
$L__BB0_16:
	add.s32 	%r48, %r48, 1;
	setp.ne.s32 	%p12, %r48, %r23;
	@%p12 bra 	$L__BB0_3;
$L__BB0_17:
	mad.lo.s32 	%r46, %r1, %r3, %r1;
	add.s32 	%r47, %r46, %r31;
	cvta.to.global.u64 	%rd41, %rd9;
	mul.wide.s32 	%rd42, %r47, 4;
	add.s64 	%rd43, %rd41, %rd42;
	st.global.f32 	[%rd43], %f117;
$L__BB0_18:
	ret;

}


// ===== COMPILED SASS (sm_100) =====

	.target	sm_100

	.elftype	@"ET_EXEC"


//--------------------- .note.nv.tkinfo           --------------------------
	.section	.note.nv.tkinfo,"",@"SHT_NOTE"
	.sectionflags	@"SHF_NOTE_NV_TKINFO"
	.tkinfo
        /*0018*/ 	.word	0x00000002
        /*0030*/ 	.string	""
        /*0030*/ 	.string	"ptxas"
        /*0030*/ 	.string	"Cuda compilation tools, release 13.0, V13.0.88"
        /*0030*/ 	.string	"Build cuda_13.0.r13.0/compiler.36424714_0"
        /*0030*/ 	.string	"-arch sm_100 -m 64 "



//--------------------- .note.nv.cuinfo           --------------------------
	.section	.note.nv.cuinfo,"",@"SHT_NOTE"
	.sectionflags	@"SHF_NOTE_NV_CUINFO"
        /*0018*/ 	.short	0x0002
        /*001a*/ 	.short	0x0064
        /*001c*/ 	.short	0x0082
	.zero		2


//--------------------- .nv.info                  --------------------------
	.section	.nv.info,"",@"SHT_CUDA_INFO"
	.align	4


	//----- nvinfo : EIATTR_REGCOUNT
	.align		4
        /*0000*/ 	.byte	0x04, 0x2f
        /*0002*/ 	.short	(.L_1 - .L_0)
	.align		4
.L_0:
        /*0004*/ 	.word	index@(_Z6conv2dPfS_S_iii)
        /*0008*/ 	.word	0x00000020


	//----- nvinfo : EIATTR_FRAME_SIZE
	.align		4
.L_1:
        /*000c*/ 	.byte	0x04, 0x11
        /*000e*/ 	.short	(.L_3 - .L_2)
	.align		4
.L_2:
        /*0010*/ 	.word	index@(_Z6conv2dPfS_S_iii)
        /*0014*/ 	.word	0x00000000


	//----- nvinfo : EIATTR_MIN_STACK_SIZE
	.align		4
.L_3:
        /*0018*/ 	.byte	0x04, 0x12
        /*001a*/ 	.short	(.L_5 - .L_4)
	.align		4
.L_4:
        /*001c*/ 	.word	index@(_Z6conv2dPfS_S_iii)
        /*0020*/ 	.word	0x00000000
.L_5:


//--------------------- .nv.compat                --------------------------
	.section	.nv.compat,"",@"SHT_CUDA_COMPAT_INFO"
	.align	4
        /*0000*/ 	.byte	0x02, 0x09, 0x00, 0x00, 0x02, 0x02, 0x01, 0x00, 0x02, 0x05, 0x05, 0x00, 0x03, 0x07, 0x01, 0x01
        /*0010*/ 	.byte	0x02, 0x03, 0x00, 0x00, 0x02, 0x06, 0x01, 0x00, 0x04, 0x0b, 0x08, 0x00, 0x09, 0x00, 0x00, 0x00
        /*0020*/ 	.byte	0x00, 0x00, 0x00, 0x00


//--------------------- .nv.info._Z6conv2dPfS_S_iii --------------------------
	.section	.nv.info._Z6conv2dPfS_S_iii,"",@"SHT_CUDA_INFO"
	.sectionflags	@""
	.align	4


	//----- nvinfo : EIATTR_CUDA_API_VERSION
	.align		4
        /*0000*/ 	.byte	0x04, 0x37
        /*0002*/ 	.short	(.L_7 - .L_6)
.L_6:
        /*0004*/ 	.word	0x00000082


	//----- nvinfo : EIATTR_KPARAM_INFO
	.align		4
.L_7:
        /*0008*/ 	.byte	0x04, 0x17
        /*000a*/ 	.short	(.L_9 - .L_8)
.L_8:
        /*000c*/ 	.word	0x00000000
        /*0010*/ 	.short	0x0005
        /*0012*/ 	.short	0x0020
        /*0014*/ 	.byte	0x00, 0xf0, 0x11, 0x00


	//----- nvinfo : EIATTR_KPARAM_INFO
	.align		4
.L_9:
        /*0018*/ 	.byte	0x04, 0x17
        /*001a*/ 	.short	(.L_11 - .L_10)
.L_10:
        /*001c*/ 	.word	0x00000000
        /*0020*/ 	.short	0x0004
        /*0022*/ 	.short	0x001c
        /*0024*/ 	.byte	0x00, 0xf0, 0x11, 0x00


	//----- nvinfo : EIATTR_KPARAM_INFO
	.align		4
.L_11:
        /*0028*/ 	.byte	0x04, 0x17
        /*002a*/ 	.short	(.L_13 - .L_12)
.L_12:
        /*002c*/ 	.word	0x00000000
        /*0030*/ 	.short	0x0003
        /*0032*/ 	.short	0x0018
        /*0034*/ 	.byte	0x00, 0xf0, 0x11, 0x00


	//----- nvinfo : EIATTR_KPARAM_INFO
	.align		4
.L_13:
        /*0038*/ 	.byte	0x04, 0x17
        /*003a*/ 	.short	(.L_15 - .L_14)
.L_14:
        /*003c*/ 	.word	0x00000000
        /*0040*/ 	.short	0x0002
        /*0042*/ 	.short	0x0010
        /*0044*/ 	.byte	0x00, 0xf5, 0x21, 0x00


	//----- nvinfo : EIATTR_KPARAM_INFO
	.align		4
.L_15:
        /*0048*/ 	.byte	0x04, 0x17
        /*004a*/ 	.short	(.L_17 - .L_16)
.L_16:
        /*004c*/ 	.word	0x00000000
        /*0050*/ 	.short	0x0001
        /*0052*/ 	.short	0x0008
        /*0054*/ 	.byte	0x00, 0xf5, 0x21, 0x00


	//----- nvinfo : EIATTR_KPARAM_INFO
	.align		4
.L_17:
        /*0058*/ 	.byte	0x04, 0x17
        /*005a*/ 	.short	(.L_19 - .L_18)
.L_18:
        /*005c*/ 	.word	0x00000000
        /*0060*/ 	.short	0x0000
        /*0062*/ 	.short	0x0000
        /*0064*/ 	.byte	0x00, 0xf5, 0x21, 0x00


	//----- nvinfo : EIATTR_SPARSE_MMA_MASK
	.align		4
.L_19:
        /*0068*/ 	.byte	0x03, 0x50
        /*006a*/ 	.short	0x0000


	//----- nvinfo : EIATTR_MAXREG_COUNT
	.align		4
        /*006c*/ 	.byte	0x03, 0x1b
        /*006e*/ 	.short	0x00ff


	//----- nvinfo : EIATTR_NUM_BARRIERS
	.align		4
        /*0070*/ 	.byte	0x02, 0x4c
        /*0072*/ 	.byte	0x01
	.zero		1


	//----- nvinfo : EIATTR_MERCURY_ISA_VERSION
	.align		4
        /*0074*/ 	.byte	0x03, 0x5f
        /*0076*/ 	.short	0x0101


	//----- nvinfo : EIATTR_VRC_CTA_INIT_COUNT
	.align		4
        /*0078*/ 	.byte	0x02, 0x4a
	.zero		1
	.zero		1


	//----- nvinfo : EIATTR_EXIT_INSTR_OFFSETS
	.align		4
        /*007c*/ 	.byte	0x04, 0x1c
        /*007e*/ 	.short	(.L_21 - .L_20)


	//   ....[0]....
.L_20:
        /*0080*/ 	.word	0x00000250


	//   ....[1]....
        /*0084*/ 	.word	0x00000e80


	//----- nvinfo : EIATTR_CBANK_PARAM_SIZE
	.align		4
.L_21:
        /*0088*/ 	.byte	0x03, 0x19
        /*008a*/ 	.short	0x0024


	//----- nvinfo : EIATTR_PARAM_CBANK
	.align		4
        /*008c*/ 	.byte	0x04, 0x0a
        /*008e*/ 	.short	(.L_23 - .L_22)
	.align		4
.L_22:
        /*0090*/ 	.word	index@(.nv.constant0._Z6conv2dPfS_S_iii)
        /*0094*/ 	.short	0x0380
        /*0096*/ 	.short	0x0024


	//----- nvinfo : EIATTR_SW_WAR
	.align		4
.L_23:
        /*0098*/ 	.byte	0x04, 0x36
        /*009a*/ 	.short	(.L_25 - .L_24)
.L_24:
        /*009c*/ 	.word	0x00000008
.L_25:


//--------------------- .nv.callgraph             --------------------------
	.section	.nv.callgraph,"",@"SHT_CUDA_CALLGRAPH"
	.align	4
	.sectionentsize	8
	.align		4
        /*0000*/ 	.word	0x00000000
	.align		4
        /*0004*/ 	.word	0xffffffff
	.align		4
        /*0008*/ 	.word	0x00000000
	.align		4
        /*000c*/ 	.word	0xfffffffe
	.align		4
        /*0010*/ 	.word	0x00000000
	.align		4
        /*0014*/ 	.word	0xfffffffd
	.align		4
        /*0018*/ 	.word	0x00000000
	.align		4
        /*001c*/ 	.word	0xfffffffc


//--------------------- .text._Z6conv2dPfS_S_iii  --------------------------
	.section	.text._Z6conv2dPfS_S_iii,"ax",@progbits
	.align	128
        .global         _Z6conv2dPfS_S_iii
        .type           _Z6conv2dPfS_S_iii,@function
        .size           _Z6conv2dPfS_S_iii,(.L_x_8 - _Z6conv2dPfS_S_iii)
        .other          _Z6conv2dPfS_S_iii,@"STO_CUDA_ENTRY STV_DEFAULT"
_Z6conv2dPfS_S_iii:
.text._Z6conv2dPfS_S_iii:
[----:B------:R-:W-:Y:S08]  /*0000*/  LDC R1, c[0x0][0x37c] ;  /* 0x0000df00ff017b82 */ /* 0x000ff00000000800 */
[----:B------:R-:W0:Y:S01]  /*0010*/  LDC R15, c[0x0][0x3a0] ;  /* 0x0000e800ff0f7b82 */ /* 0x000e220000000800 */
[----:B------:R-:W1:Y:S01]  /*0020*/  S2R R7, SR_TID.X ;  /* 0x0000000000077919 */ /* 0x000e620000002100 */
[----:B------:R-:W2:Y:S06]  /*0030*/  S2R R11, SR_TID.Y ;  /* 0x00000000000b7919 */ /* 0x000eac0000002200 */
[----:B------:R-:W3:Y:S08]  /*0040*/  LDC.64 R2, c[0x0][0x398] ;  /* 0x0000e600ff027b82 */ /* 0x000ef00000000a00 */
[----:B------:R-:W1:Y:S01]  /*0050*/  S2UR UR4, SR_CTAID.X ;  /* 0x00000000000479c3 */ /* 0x000e620000002500 */
[----:B0-----:R-:W-:-:S04]  /*0060*/  IABS R13, R15 ;  /* 0x0000000f000d7213 */ /* 0x001fc80000000000 */
[----:B------:R-:W0:Y:S01]  /*0070*/  I2F.RP R0, R13 ;  /* 0x0000000d00007306 */ /* 0x000e220000209400 */
[----:B---3--:R-:W-:-:S05]  /*0080*/  IMAD.IADD R2, R2, 0x1, -R3 ;  /* 0x0000000102027824 */ /* 0x008fca00078e0a03 */
[----:B------:R-:W-:Y:S02]  /*0090*/  IABS R8, R2 ;  /* 0x0000000200087213 */ /* 0x000fe40000000000 */
[----:B0-----:R-:W0:Y:S02]  /*00a0*/  MUFU.RCP R0, R0 ;  /* 0x0000000000007308 */ /* 0x001e240000001000 */
[----:B0-----:R-:W-:Y:S02]  /*00b0*/  IADD3 R4, PT, PT, R0, 0xffffffe, RZ ;  /* 0x0ffffffe00047810 */ /* 0x001fe40007ffe0ff */
[----:B------:R-:W1:Y:S01]  /*00c0*/  LDC R0, c[0x0][0x360] ;  /* 0x0000d800ff007b82 */ /* 0x000e620000000800 */
[----:B------:R-:W2:Y:S03]  /*00d0*/  LDCU UR5, c[0x0][0x364] ;  /* 0x00006c80ff0577ac */ /* 0x000ea60008000800 */
[----:B------:R0:W3:Y:S02]  /*00e0*/  F2I.FTZ.U32.TRUNC.NTZ R5, R4 ;  /* 0x0000000400057305 */ /* 0x0000e4000021f000 */
[----:B0-----:R-:W-:Y:S01]  /*00f0*/  HFMA2 R4, -RZ, RZ, 0, 0 ;  /* 0x00000000ff047431 */ /* 0x001fe200000001ff */
[----:B---3--:R-:W-:-:S05]  /*0100*/  IADD3 R6, PT, PT, RZ, -R5, RZ ;  /* 0x80000005ff067210 */ /* 0x008fca0007ffe0ff */
[----:B------:R-:W-:Y:S02]  /*0110*/  IMAD R9, R6, R13, RZ ;  /* 0x0000000d06097224 */ /* 0x000fe400078e02ff */
[----:B------:R-:W2:Y:S01]  /*0120*/  S2R R6, SR_CTAID.Y ;  /* 0x0000000000067919 */ /* 0x000ea20000002600 */
[----:B-1----:R-:W-:Y:S02]  /*0130*/  IMAD R0, R0, UR4, R7 ;  /* 0x0000000400007c24 */ /* 0x002fe4000f8e0207 */
[----:B------:R-:W-:Y:S01]  /*0140*/  IMAD.HI.U32 R5, R5, R9, R4 ;  /* 0x0000000905057227 */ /* 0x000fe200078e0004 */
[----:B------:R-:W-:-:S05]  /*0150*/  MOV R4, R8 ;  /* 0x0000000800047202 */ /* 0x000fca0000000f00 */
[----:B------:R-:W-:-:S04]  /*0160*/  IMAD.HI.U32 R9, R5, R4, RZ ;  /* 0x0000000405097227 */ /* 0x000fc800078e00ff */
[----:B------:R-:W-:-:S04]  /*0170*/  IMAD.MOV R5, RZ, RZ, -R9 ;  /* 0x000000ffff057224 */ /* 0x000fc800078e0a09 */
[C---:B------:R-:W-:Y:S01]  /*0180*/  IMAD R4, R13.reuse, R5, R4 ;  /* 0x000000050d047224 */ /* 0x040fe200078e0204 */
[----:B------:R-:W-:Y:S04]  /*0190*/  BAR.SYNC.DEFER_BLOCKING 0x0 ;  /* 0x0000000000007b1d */ /* 0x000fe80000010000 */
[----:B------:R-:W-:Y:S01]  /*01a0*/  ISETP.GT.U32.AND P2, PT, R13, R4, PT ;  /* 0x000000040d00720c */ /* 0x000fe20003f44070 */
[----:B--2---:R-:W-:-:S12]  /*01b0*/  IMAD R7, R6, UR5, R11 ;  /* 0x0000000506077c24 */ /* 0x004fd8000f8e020b */
[----:B------:R-:W-:Y:S02]  /*01c0*/  @!P2 IADD3 R4, PT, PT, R4, -R13, RZ ;  /* 0x8000000d0404a210 */ /* 0x000fe40007ffe0ff */
[----:B------:R-:W-:Y:S02]  /*01d0*/  VIMNMX R5, PT, PT, R0, R7, !PT ;  /* 0x0000000700057248 */ /* 0x000fe40007fe0100 */
[----:B------:R-:W-:Y:S02]  /*01e0*/  ISETP.GE.U32.AND P0, PT, R4, R13, PT ;  /* 0x0000000d0400720c */ /* 0x000fe40003f06070 */
[----:B------:R-:W-:Y:S02]  /*01f0*/  ISETP.GT.AND P1, PT, R5, R2, PT ;  /* 0x000000020500720c */ /* 0x000fe40003f24270 */
[----:B------:R-:W-:Y:S02]  /*0200*/  @!P2 IADD3 R9, PT, PT, R9, 0x1, RZ ;  /* 0x000000010909a810 */ /* 0x000fe40007ffe0ff */
[----:B------:R-:W-:-:S02]  /*0210*/  LOP3.LUT R2, R2, R15, RZ, 0x3c, !PT ;  /* 0x0000000f02027212 */ /* 0x000fc400078e3cff */
[----:B------:R-:W-:Y:S02]  /*0220*/  ISETP.NE.AND P2, PT, R15, RZ, PT ;  /* 0x000000ff0f00720c */ /* 0x000fe40003f45270 */
[----:B------:R-:W-:-:S03]  /*0230*/  ISETP.GE.AND P3, PT, R2, RZ, PT ;  /* 0x000000ff0200720c */ /* 0x000fc60003f66270 */
[----:B------:R-:W-:Y:S02]  /*0240*/  @P0 VIADD R9, R9, 0x1 ;  /* 0x0000000109090836 */ /* 0x000fe40000000000 */
[----:B------:R-:W-:Y:S08]  /*0250*/  @P1 EXIT ;  /* 0x000000000000194d */ /* 0x000ff00003800000 */
[----:B------:R-:W-:Y:S01]  /*0260*/  ISETP.GE.AND P0, PT, R3, 0x1, PT ;  /* 0x000000010300780c */ /* 0x000fe20003f06270 */
[----:B------:R-:W0:Y:S01]  /*0270*/  LDCU.64 UR10, c[0x0][0x358] ;  /* 0x00006b00ff0a77ac */ /* 0x000e220008000a00 */
[----:B------:R-:W-:Y:S02]  /*0280*/  @!P3 IADD3 R9, PT, PT, -R9, RZ, RZ ;  /* 0x000000ff0909b210 */ /* 0x000fe40007ffe1ff */
[----:B------:R-:W-:Y:S02]  /*0290*/  @!P2 LOP3.LUT R9, RZ, R15, RZ, 0x33, !PT ;  /* 0x0000000fff09a212 */ /* 0x000fe400078e33ff */
[----:B------:R-:W-:-:S07]  /*02a0*/  MOV R14, RZ ;  /* 0x000000ff000e7202 */ /* 0x000fce0000000f00 */
[----:B------:R-:W-:Y:S05]  /*02b0*/  @!P0 BRA `(.L_x_0) ;  /* 0x0000000800dc8947 */ /* 0x000fea0003800000 */
[----:B------:R-:W1:Y:S01]  /*02c0*/  LDCU.64 UR6, c[0x0][0x380] ;  /* 0x00007000ff0677ac */ /* 0x000e620008000a00 */
[C---:B------:R-:W-:Y:S01]  /*02d0*/  LOP3.LUT R6, R3.reuse, 0x7ffffff0, RZ, 0xc0, !PT ;  /* 0x7ffffff003067812 */ /* 0x040fe200078ec0ff */
[----:B------:R-:W-:Y:S01]  /*02e0*/  IMAD.MOV.U32 R14, RZ, RZ, RZ ;  /* 0x000000ffff0e7224 */ /* 0x000fe200078e00ff */
[C---:B------:R-:W-:Y:S01]  /*02f0*/  LOP3.LUT R17, R3.reuse, 0xf, RZ, 0xc0, !PT ;  /* 0x0000000f03117812 */ /* 0x040fe200078ec0ff */
[----:B------:R-:W-:Y:S01]  /*0300*/  UMOV UR4, URZ ;  /* 0x000000ff00047c82 */ /* 0x000fe20008000000 */
[C---:B------:R-:W-:Y:S02]  /*0310*/  LOP3.LUT R18, R3.reuse, 0x7, RZ, 0xc0, !PT ;  /* 0x0000000703127812 */ /* 0x040fe400078ec0ff */
[----:B------:R-:W-:Y:S02]  /*0320*/  LOP3.LUT R8, R3, 0x3, RZ, 0xc0, !PT ;  /* 0x0000000303087812 */ /* 0x000fe400078ec0ff */
[----:B------:R-:W-:Y:S01]  /*0330*/  IADD3 R10, PT, PT, -R6, RZ, RZ ;  /* 0x000000ff060a7210 */ /* 0x000fe20007ffe1ff */
[----:B-1----:R-:W-:-:S04]  /*0340*/  UIADD3 UR5, UP0, UPT, UR6, 0x20, URZ ;  /* 0x0000002006057890 */ /* 0x002fc8000ff1e0ff */
[----:B------:R-:W-:-:S12]  /*0350*/  UIADD3.X UR8, UPT, UPT, URZ, UR7, URZ, UP0, !UPT ;  /* 0x00000007ff087290 */ /* 0x000fd800087fe4ff */
.L_x_6:
[----:B------:R-:W1:Y:S01]  /*0360*/  LDCU.64 UR6, c[0x0][0x398] ;  /* 0x00007300ff0677ac */ /* 0x000e620008000a00 */
[----:B------:R-:W-:Y:S01]  /*0370*/  IADD3 R2, PT, PT, R0, UR4, RZ ;  /* 0x0000000400027c10 */ /* 0x000fe2000fffe0ff */
[----:B------:R-:W-:Y:S01]  /*0380*/  IMAD.MOV.U32 R16, RZ, RZ, RZ ;  /* 0x000000ffff107224 */ /* 0x000fe200078e00ff */
[----:B-1----:R-:W-:-:S03]  /*0390*/  UISETP.GE.U32.AND UP1, UPT, UR7, 0x10, UPT ;  /* 0x000000100700788c */ /* 0x002fc6000bf26070 */
[----:B------:R-:W-:Y:S01]  /*03a0*/  IMAD R11, R2, UR6, R7 ;  /* 0x00000006020b7c24 */ /* 0x000fe2000f8e0207 */
[----:B------:R-:W-:Y:S02]  /*03b0*/  UIMAD UR12, UR4, UR7, URZ ;  /* 0x00000007040c72a4 */ /* 0x000fe4000f8e02ff */
[----:B------:R-:W-:-:S04]  /*03c0*/  UIADD3 UR4, UPT, UPT, UR4, 0x1, URZ ;  /* 0x0000000104047890 */ /* 0x000fc8000fffe0ff */
[----:B------:R-:W-:Y:S01]  /*03d0*/  UISETP.NE.AND UP0, UPT, UR4, UR7, UPT ;  /* 0x000000070400728c */ /* 0x000fe2000bf05270 */
[----:B------:R-:W-:Y:S10]  /*03e0*/  BRA.U !UP1, `(.L_x_1) ;  /* 0x0000000509107547 */ /* 0x000ff4000b800000 */
[----:B------:R-:W1:Y:S01]  /*03f0*/  LDCU.64 UR6, c[0x0][0x388] ;  /* 0x00007100ff0677ac */ /* 0x000e620008000a00 */
[----:B------:R-:W-:Y:S02]  /*0400*/  MOV R12, R11 ;  /* 0x0000000b000c7202 */ /* 0x000fe40000000f00 */
[----:B------:R-:W-:Y:S01]  /*0410*/  MOV R13, R10 ;  /* 0x0000000a000d7202 */ /* 0x000fe20000000f00 */
[----:B-1----:R-:W-:-:S04]  /*0420*/  UIMAD.WIDE.U32 UR6, UR12, 0x4, UR6 ;  /* 0x000000040c0678a5 */ /* 0x002fc8000f8e0006 */
[----:B------:R-:W-:-:S04]  /*0430*/  UIADD3 UR9, UP1, UPT, UR6, 0x20, URZ ;  /* 0x0000002006097890 */ /* 0x000fc8000ff3e0ff */
[----:B------:R-:W-:Y:S02]  /*0440*/  UIADD3.X UR6, UPT, UPT, URZ, UR7, URZ, UP1, !UPT ;  /* 0x00000007ff067290 */ /* 0x000fe40008ffe4ff */
[----:B------:R-:W-:-:S04]  /*0450*/  IMAD.U32 R15, RZ, RZ, UR9 ;  /* 0x00000009ff0f7e24 */ /* 0x000fc8000f8e00ff */
[----:B------:R-:W-:-:S07]  /*0460*/  MOV R16, UR6 ;  /* 0x0000000600107c02 */ /* 0x000fce0008000f00 */
.L_x_2:
[----:B------:R-:W-:Y:S01]  /*0470*/  MOV R4, UR5 ;  /* 0x0000000500047c02 */ /* 0x000fe20008000f00 */
[----:B------:R-:W-:Y:S01]  /*0480*/  IMAD.U32 R5, RZ, RZ, UR8 ;  /* 0x00000008ff057e24 */ /* 0x000fe2000f8e00ff */
[----:B------:R-:W-:Y:S02]  /*0490*/  MOV R2, R15 ;  /* 0x0000000f00027202 */ /* 0x000fe40000000f00 */
[----:B------:R-:W-:Y:S01]  /*04a0*/  MOV R3, R16 ;  /* 0x0000001000037202 */ /* 0x000fe20000000f00 */
[----:B------:R-:W-:-:S04]  /*04b0*/  IMAD.WIDE R4, R12, 0x4, R4 ;  /* 0x000000040c047825 */ /* 0x000fc800078e0204 */
[----:B0-----:R-:W2:Y:S04]  /*04c0*/  LDG.E R24, desc[UR10][R2.64+-0x20] ;  /* 0xffffe00a02187981 */ /* 0x001ea8000c1e1900 */
[----:B------:R-:W2:Y:S04]  /*04d0*/  LDG.E R15, desc[UR10][R4.64+-0x20] ;  /* 0xffffe00a040f7981 */ /* 0x000ea8000c1e1900 */
[----:B------:R-:W3:Y:S04]  /*04e0*/  LDG.E R25, desc[UR10][R2.64+-0x1c] ;  /* 0xffffe40a02197981 */ /* 0x000ee8000c1e1900 */
[----:B------:R-:W3:Y:S04]  /*04f0*/  LDG.E R26, desc[UR10][R4.64+-0x1c] ;  /* 0xffffe40a041a7981 */ /* 0x000ee8000c1e1900 */
[----:B------:R-:W4:Y:S04]  /*0500*/  LDG.E R22, desc[UR10][R2.64+-0x18] ;  /* 0xffffe80a02167981 */ /* 0x000f28000c1e1900 */
[----:B------:R-:W4:Y:S04]  /*0510*/  LDG.E R23, desc[UR10][R4.64+-0x18] ;  /* 0xffffe80a04177981 */ /* 0x000f28000c1e1900 */
[----:B------:R-:W5:Y:S04]  /*0520*/  LDG.E R20, desc[UR10][R2.64+-0x14] ;  /* 0xffffec0a02147981 */ /* 0x000f68000c1e1900 */
[----:B------:R-:W5:Y:S04]  /*0530*/  LDG.E R21, desc[UR10][R4.64+-0x14] ;  /* 0xffffec0a04157981 */ /* 0x000f68000c1e1900 */
[----:B------:R-:W5:Y:S04]  /*0540*/  LDG.E R16, desc[UR10][R2.64+-0x10] ;  /* 0xfffff00a02107981 */ /* 0x000f68000c1e1900 */
[----:B------:R-:W5:Y:S04]  /*0550*/  LDG.E R19, desc[UR10][R4.64+-0x10] ;  /* 0xfffff00a04137981 */ /* 0x000f68000c1e1900 */
[----:B------:R-:W5:Y:S01]  /*0560*/  LDG.E R27, desc[UR10][R2.64+0x1c] ;  /* 0x00001c0a021b7981 */ /* 0x000f62000c1e1900 */
[----:B--2---:R-:W-:-:S03]  /*0570*/  FFMA R15, R15, R24, R14 ;  /* 0x000000180f0f7223 */ /* 0x004fc6000000000e */
[----:B------:R-:W2:Y:S04]  /*0580*/  LDG.E R14, desc[UR10][R2.64+-0xc] ;  /* 0xfffff40a020e7981 */ /* 0x000ea8000c1e1900 */
[----:B------:R-:W2:Y:S01]  /*0590*/  LDG.E R24, desc[UR10][R2.64] ;  /* 0x0000000a02187981 */ /* 0x000ea2000c1e1900 */
[----:B---3--:R-:W-:-:S03]  /*05a0*/  FFMA R26, R26, R25, R15 ;  /* 0x000000191a1a7223 */ /* 0x008fc6000000000f */
[----:B------:R-:W2:Y:S04]  /*05b0*/  LDG.E R15, desc[UR10][R4.64+-0xc] ;  /* 0xfffff40a040f7981 */ /* 0x000ea8000c1e1900 */
[----:B------:R-:W3:Y:S01]  /*05c0*/  LDG.E R25, desc[UR10][R4.64] ;  /* 0x0000000a04197981 */ /* 0x000ee2000c1e1900 */
[----:B----4-:R-:W-:-:S03]  /*05d0*/  FFMA R26, R23, R22, R26 ;  /* 0x00000016171a7223 */ /* 0x010fc6000000001a */
[----:B------:R-:W4:Y:S04]  /*05e0*/  LDG.E R22, desc[UR10][R2.64+-0x8] ;  /* 0xfffff80a02167981 */ /* 0x000f28000c1e1900 */
[----:B------:R-:W4:Y:S01]  /*05f0*/  LDG.E R23, desc[UR10][R4.64+-0x8] ;  /* 0xfffff80a04177981 */ /* 0x000f22000c1e1900 */
[----:B-----5:R-:W-:-:S03]  /*0600*/  FFMA R26, R21, R20, R26 ;  /* 0x00000014151a7223 */ /* 0x020fc6000000001a */
[----:B------:R-:W5:Y:S04]  /*0610*/  LDG.E R20, desc[UR10][R2.64+-0x4] ;  /* 0xfffffc0a02147981 */ /* 0x000f68000c1e1900 */
[----:B------:R-:W5:Y:S01]  /*0620*/  LDG.E R21, desc[UR10][R4.64+-0x4] ;  /* 0xfffffc0a04157981 */ /* 0x000f62000c1e1900 */
[----:B------:R-:W-:-:S03]  /*0630*/  FFMA R26, R19, R16, R26 ;  /* 0x00000010131a7223 */ /* 0x000fc6000000001a */
[----:B------:R-:W3:Y:S04]  /*0640*/  LDG.E R19, desc[UR10][R2.64+0x4] ;  /* 0x0000040a02137981 */ /* 0x000ee8000c1e1900 */
[----:B------:R-:W3:Y:S01]  /*0650*/  LDG.E R16, desc[UR10][R4.64+0x4] ;  /* 0x0000040a04107981 */ /* 0x000ee2000c1e1900 */
[----:B--2---:R-:W-:-:S03]  /*0660*/  FFMA R14, R15, R14, R26 ;  /* 0x0000000e0f0e7223 */ /* 0x004fc6000000001a */
[----:B------:R-:W2:Y:S04]  /*0670*/  LDG.E R15, desc[UR10][R2.64+0x8] ;  /* 0x0000080a020f7981 */ /* 0x000ea8000c1e1900 */
[----:B------:R-:W2:Y:S01]  /*0680*/  LDG.E R26, desc[UR10][R4.64+0x1c] ;  /* 0x00001c0a041a7981 */ /* 0x000ea2000c1e1900 */
[----:B----4-:R-:W-:-:S03]  /*0690*/  FFMA R22, R23, R22, R14 ;  /* 0x0000001617167223 */ /* 0x010fc6000000000e */
[----:B------:R-:W2:Y:S04]  /*06a0*/  LDG.E R14, desc[UR10][R4.64+0x8] ;  /* 0x0000080a040e7981 */ /* 0x000ea8000c1e1900 */
[----:B------:R-:W4:Y:S01]  /*06b0*/  LDG.E R23, desc[UR10][R4.64+0x10] ;  /* 0x0000100a04177981 */ /* 0x000f22000c1e1900 */
[----:B-----5:R-:W-:-:S03]  /*06c0*/  FFMA R22, R21, R20, R22 ;  /* 0x0000001415167223 */ /* 0x020fc60000000016 */
[----:B------:R-:W5:Y:S01]  /*06d0*/  LDG.E R21, desc[UR10][R2.64+0xc] ;  /* 0x00000c0a02157981 */ /* 0x000f62000c1e1900 */
[----:B---3--:R-:W-:-:S03]  /*06e0*/  FFMA R25, R25, R24, R22 ;  /* 0x0000001819197223 */ /* 0x008fc60000000016 */
[----:B------:R-:W5:Y:S04]  /*06f0*/  LDG.E R20, desc[UR10][R4.64+0xc] ;  /* 0x00000c0a04147981 */ /* 0x000f68000c1e1900 */
[----:B------:R-:W4:Y:S01]  /*0700*/  LDG.E R22, desc[UR10][R2.64+0x10] ;  /* 0x0000100a02167981 */ /* 0x000f22000c1e1900 */
[----:B------:R-:W-:-:S03]  /*0710*/  FFMA R29, R16, R19, R25 ;  /* 0x00000013101d7223 */ /* 0x000fc60000000019 */
[----:B------:R-:W3:Y:S04]  /*0720*/  LDG.E R25, desc[UR10][R2.64+0x14] ;  /* 0x0000140a02197981 */ /* 0x000ee8000c1e1900 */
[----:B------:R-:W3:Y:S04]  /*0730*/  LDG.E R24, desc[UR10][R4.64+0x14] ;  /* 0x0000140a04187981 */ /* 0x000ee8000c1e1900 */
[----:B------:R-:W3:Y:S04]  /*0740*/  LDG.E R16, desc[UR10][R2.64+0x18] ;  /* 0x0000180a02107981 */ /* 0x000ee8000c1e1900 */
[----:B------:R-:W3:Y:S01]  /*0750*/  LDG.E R19, desc[UR10][R4.64+0x18] ;  /* 0x0000180a04137981 */ /* 0x000ee2000c1e1900 */
[----:B------:R-:W-:-:S05]  /*0760*/  VIADD R13, R13, 0x10 ;  /* 0x000000100d0d7836 */ /* 0x000fca0000000000 */
[----:B------:R-:W-:Y:S02]  /*0770*/  ISETP.NE.AND P0, PT, R13, RZ, PT ;  /* 0x000000ff0d00720c */ /* 0x000fe40003f05270 */
[----:B------:R-:W-:Y:S01]  /*0780*/  IADD3 R12, PT, PT, R12, 0x10, RZ ;  /* 0x000000100c0c7810 */ /* 0x000fe20007ffe0ff */
[----:B--2---:R-:W-:-:S04]  /*0790*/  FFMA R15, R14, R15, R29 ;  /* 0x0000000f0e0f7223 */ /* 0x004fc8000000001d */
[----:B-----5:R-:W-:-:S04]  /*07a0*/  FFMA R20, R20, R21, R15 ;  /* 0x0000001514147223 */ /* 0x020fc8000000000f */
[----:B----4-:R-:W-:Y:S01]  /*07b0*/  FFMA R23, R23, R22, R20 ;  /* 0x0000001617177223 */ /* 0x010fe20000000014 */
[----:B------:R-:W-:-:S03]  /*07c0*/  IADD3 R15, P1, PT, R2, 0x40, RZ ;  /* 0x00000040020f7810 */ /* 0x000fc60007f3e0ff */
[----:B---3--:R-:W-:-:S04]  /*07d0*/  FFMA R24, R24, R25, R23 ;  /* 0x0000001918187223 */ /* 0x008fc80000000017 */
[----:B------:R-:W-:Y:S01]  /*07e0*/  FFMA R19, R19, R16, R24 ;  /* 0x0000001013137223 */ /* 0x000fe20000000018 */
[----:B------:R-:W-:-:S03]  /*07f0*/  IADD3.X R16, PT, PT, RZ, R3, RZ, P1, !PT ;  /* 0x00000003ff107210 */ /* 0x000fc60000ffe4ff */
[----:B------:R-:W-:Y:S01]  /*0800*/  FFMA R14, R26, R27, R19 ;  /* 0x0000001b1a0e7223 */ /* 0x000fe20000000013 */
[----:B------:R-:W-:Y:S06]  /*0810*/  @P0 BRA `(.L_x_2) ;  /* 0xfffffffc00140947 */ /* 0x000fec000383ffff */
[----:B------:R-:W-:-:S07]  /*0820*/  IMAD.MOV.U32 R16, RZ, RZ, R6 ;  /* 0x000000ffff107224 */ /* 0x000fce00078e0006 */
.L_x_1:
[----:B------:R-:W-:-:S13]  /*0830*/  ISETP.NE.AND P0, PT, R17, RZ, PT ;  /* 0x000000ff1100720c */ /* 0x000fda0003f05270 */
[----:B------:R-:W-:Y:S05]  /*0840*/  @!P0 BRA `(.L_x_3) ;  /* 0x0000000400748947 */ /* 0x000fea0003800000 */
[----:B------:R-:W-:Y:S02]  /*0850*/  IADD3 R2, PT, PT, R17, -0x1, RZ ;  /* 0xffffffff11027810 */ /* 0x000fe40007ffe0ff */
[----:B------:R-:W-:Y:S02]  /*0860*/  ISETP.NE.AND P1, PT, R18, RZ, PT ;  /* 0x000000ff1200720c */ /* 0x000fe40003f25270 */
[----:B------:R-:W-:-:S13]  /*0870*/  ISETP.GE.U32.AND P0, PT, R2, 0x7, PT ;  /* 0x000000070200780c */ /* 0x000fda0003f06070 */
[----:B------:R-:W-:Y:S05]  /*0880*/  @!P0 BRA `(.L_x_4) ;  /* 0x0000000000908947 */ /* 0x000fea0003800000 */
[----:B------:R-:W1:Y:S01]  /*0890*/  LDC.64 R12, c[0x0][0x388] ;  /* 0x0000e200ff0c7b82 */ /* 0x000e620000000a00 */
[----:B------:R-:W-:Y:S01]  /*08a0*/  IADD3 R15, PT, PT, R16, UR12, RZ ;  /* 0x0000000c100f7c10 */ /* 0x000fe2000fffe0ff */
[----:B------:R-:W-:-:S06]  /*08b0*/  IMAD.IADD R5, R11, 0x1, R16 ;  /* 0x000000010b057824 */ /* 0x000fcc00078e0210 */
[----:B------:R-:W2:Y:S01]  /*08c0*/  LDC.64 R2, c[0x0][0x380] ;  /* 0x0000e000ff027b82 */ /* 0x000ea20000000a00 */
[----:B-1----:R-:W-:-:S05]  /*08d0*/  IMAD.WIDE.U32 R12, R15, 0x4, R12 ;  /* 0x000000040f0c7825 */ /* 0x002fca00078e000c */
[----:B0-----:R-:W3:Y:S01]  /*08e0*/  LDG.E R23, desc[UR10][R12.64] ;  /* 0x0000000a0c177981 */ /* 0x001ee2000c1e1900 */
[----:B--2---:R-:W-:Y:S02]  /*08f0*/  IMAD.WIDE R2, R5, 0x4, R2 ;  /* 0x0000000405027825 */ /* 0x004fe400078e0202 */
[----:B------:R-:W0:Y:S03]  /*0900*/  LDC.64 R4, c[0x0][0x388] ;  /* 0x0000e200ff047b82 */ /* 0x000e260000000a00 */
[----:B------:R-:W3:Y:S01]  /*0910*/  LDG.E R21, desc[UR10][R2.64] ;  /* 0x0000000a02157981 */ /* 0x000ee2000c1e1900 */
[----:B------:R-:W-:-:S03]  /*0920*/  IADD3 R15, P0, PT, R16, UR12, RZ ;  /* 0x0000000c100f7c10 */ /* 0x000fc6000ff1e0ff */
[----:B------:R-:W2:Y:S01]  /*0930*/  LDG.E R19, desc[UR10][R2.64+0x8] ;  /* 0x0000080a02137981 */ /* 0x000ea2000c1e1900 */
[----:B------:R-:W-:-:S03]  /*0940*/  IADD3.X R20, PT, PT, RZ, RZ, RZ, P0, !PT ;  /* 0x000000ffff147210 */ /* 0x000fc600007fe4ff */
[----:B------:R-:W4:Y:S04]  /*0950*/  LDG.E R12, desc[UR10][R2.64+0xc] ;  /* 0x00000c0a020c7981 */ /* 0x000f28000c1e1900 */
[----:B------:R-:W5:Y:S01]  /*0960*/  LDG.E R25, desc[UR10][R2.64+0x1c] ;  /* 0x00001c0a02197981 */ /* 0x000f62000c1e1900 */
[----:B0-----:R-:W-:-:S04]  /*0970*/  LEA R4, P0, R15, R4, 0x2 ;  /* 0x000000040f047211 */ /* 0x001fc800078010ff */
[----:B------:R-:W-:Y:S02]  /*0980*/  LEA.HI.X R5, R15, R5, R20, 0x2, P0 ;  /* 0x000000050f057211 */ /* 0x000fe400000f1414 */
[----:B------:R-:W2:Y:S04]  /*0990*/  LDG.E R15, desc[UR10][R2.64+0x4] ;  /* 0x0000040a020f7981 */ /* 0x000ea8000c1e1900 */
[----:B------:R-:W2:Y:S04]  /*09a0*/  LDG.E R20, desc[UR10][R4.64+0x4] ;  /* 0x0000040a04147981 */ /* 0x000ea8000c1e1900 */
[----:B------:R-:W4:Y:S04]  /*09b0*/  LDG.E R22, desc[UR10][R4.64+0x8] ;  /* 0x0000080a04167981 */ /* 0x000f28000c1e1900 */
[----:B------:R-:W5:Y:S04]  /*09c0*/  LDG.E R13, desc[UR10][R4.64+0xc] ;  /* 0x00000c0a040d7981 */ /* 0x000f68000c1e1900 */
[----:B------:R-:W5:Y:S04]  /*09d0*/  LDG.E R24, desc[UR10][R4.64+0x10] ;  /* 0x0000100a04187981 */ /* 0x000f68000c1e1900 */
[----:B------:R-:W5:Y:S04]  /*09e0*/  LDG.E R26, desc[UR10][R4.64+0x14] ;  /* 0x0000140a041a7981 */ /* 0x000f68000c1e1900 */
[----:B------:R-:W5:Y:S04]  /*09f0*/  LDG.E R27, desc[UR10][R4.64+0x18] ;  /* 0x0000180a041b7981 */ /* 0x000f68000c1e1900 */
[----:B------:R-:W5:Y:S01]  /*0a00*/  LDG.E R28, desc[UR10][R4.64+0x1c] ;  /* 0x00001c0a041c7981 */ /* 0x000f62000c1e1900 */
[----:B---3--:R-:W-:-:S03]  /*0a10*/  FFMA R29, R21, R23, R14 ;  /* 0x00000017151d7223 */ /* 0x008fc6000000000e */
[----:B------:R-:W3:Y:S04]  /*0a20*/  LDG.E R23, desc[UR10][R2.64+0x10] ;  /* 0x0000100a02177981 */ /* 0x000ee8000c1e1900 */
[----:B------:R-:W3:Y:S04]  /*0a30*/  LDG.E R21, desc[UR10][R2.64+0x14] ;  /* 0x0000140a02157981 */ /* 0x000ee8000c1e1900 */
[----:B------:R-:W3:Y:S01]  /*0a40*/  LDG.E R14, desc[UR10][R2.64+0x18] ;  /* 0x0000180a020e7981 */ /* 0x000ee2000c1e1900 */
[----:B--2---:R-:W-:-:S04]  /*0a50*/  FFMA R20, R15, R20, R29 ;  /* 0x000000140f147223 */ /* 0x004fc8000000001d */
[----:B----4-:R-:W-:-:S04]  /*0a60*/  FFMA R19, R19, R22, R20 ;  /* 0x0000001613137223 */ /* 0x010fc80000000014 */
[----:B-----5:R-:W-:Y:S01]  /*0a70*/  FFMA R12, R12, R13, R19 ;  /* 0x0000000d0c0c7223 */ /* 0x020fe20000000013 */
[----:B------:R-:W-:-:S03]  /*0a80*/  IADD3 R16, PT, PT, R16, 0x8, RZ ;  /* 0x0000000810107810 */ /* 0x000fc60007ffe0ff */
[----:B---3--:R-:W-:-:S04]  /*0a90*/  FFMA R12, R23, R24, R12 ;  /* 0x00000018170c7223 */ /* 0x008fc8000000000c */
[----:B------:R-:W-:-:S04]  /*0aa0*/  FFMA R21, R21, R26, R12 ;  /* 0x0000001a15157223 */ /* 0x000fc8000000000c */
[----:B------:R-:W-:-:S04]  /*0ab0*/  FFMA R14, R14, R27, R21 ;  /* 0x0000001b0e0e7223 */ /* 0x000fc80000000015 */
[----:B------:R-:W-:-:S07]  /*0ac0*/  FFMA R14, R25, R28, R14 ;  /* 0x0000001c190e7223 */ /* 0x000fce000000000e */
.L_x_4:
[----:B------:R-:W-:Y:S05]  /*0ad0*/  @!P1 BRA `(.L_x_3) ;  /* 0x0000000000d09947 */ /* 0x000fea0003800000 */
[----:B------:R-:W-:Y:S01]  /*0ae0*/  VIADD R2, R18, 0xffffffff ;  /* 0xffffffff12027836 */ /* 0x000fe20000000000 */
[----:B------:R-:W-:-:S04]  /*0af0*/  ISETP.NE.AND P1, PT, R8, RZ, PT ;  /* 0x000000ff0800720c */ /* 0x000fc80003f25270 */
[----:B------:R-:W-:-:S13]  /*0b00*/  ISETP.GE.U32.AND P0, PT, R2, 0x3, PT ;  /* 0x000000030200780c */ /* 0x000fda0003f06070 */
[----:B------:R-:W-:Y:S05]  /*0b10*/  @!P0 BRA `(.L_x_5) ;  /* 0x0000000000608947 */ /* 0x000fea0003800000 */
[----:B------:R-:W1:Y:S01]  /*0b20*/  LDC.64 R4, c[0x0][0x388] ;  /* 0x0000e200ff047b82 */ /* 0x000e620000000a00 */
[C---:B------:R-:W-:Y:S02]  /*0b30*/  IADD3 R19, PT, PT, R16.reuse, UR12, RZ ;  /* 0x0000000c10137c10 */ /* 0x040fe4000fffe0ff */
[----:B------:R-:W-:Y:S02]  /*0b40*/  IADD3 R20, P0, PT, R16, UR12, RZ ;  /* 0x0000000c10147c10 */ /* 0x000fe4000ff1e0ff */
[----:B------:R-:W-:-:S03]  /*0b50*/  IADD3 R15, PT, PT, R11, R16, RZ ;  /* 0x000000100b0f7210 */ /* 0x000fc60007ffe0ff */
[----:B------:R-:W2:Y:S08]  /*0b60*/  LDC.64 R2, c[0x0][0x388] ;  /* 0x0000e200ff027b82 */ /* 0x000eb00000000a00 */
[----:B------:R-:W3:Y:S01]  /*0b70*/  LDC.64 R12, c[0x0][0x380] ;  /* 0x0000e000ff0c7b82 */ /* 0x000ee20000000a00 */
[----:B-1----:R-:W-:-:S04]  /*0b80*/  IMAD.WIDE.U32 R4, R19, 0x4, R4 ;  /* 0x0000000413047825 */ /* 0x002fc800078e0004 */
[----:B------:R-:W-:Y:S02]  /*0b90*/  IMAD.X R19, RZ, RZ, RZ, P0 ;  /* 0x000000ffff137224 */ /* 0x000fe400000e06ff */
[----:B0-----:R-:W4:Y:S01]  /*0ba0*/  LDG.E R4, desc[UR10][R4.64] ;  /* 0x0000000a04047981 */ /* 0x001f22000c1e1900 */
[----:B--2---:R-:W-:-:S04]  /*0bb0*/  LEA R2, P0, R20, R2, 0x2 ;  /* 0x0000000214027211 */ /* 0x004fc800078010ff */
[----:B------:R-:W-:Y:S01]  /*0bc0*/  LEA.HI.X R3, R20, R3, R19, 0x2, P0 ;  /* 0x0000000314037211 */ /* 0x000fe200000f1413 */
[----:B---3--:R-:W-:-:S04]  /*0bd0*/  IMAD.WIDE R12, R15, 0x4, R12 ;  /* 0x000000040f0c7825 */ /* 0x008fc800078e020c */
[----:B------:R-:W2:Y:S04]  /*0be0*/  LDG.E R19, desc[UR10][R2.64+0x4] ;  /* 0x0000040a02137981 */ /* 0x000ea8000c1e1900 */
[----:B------:R-:W4:Y:S04]  /*0bf0*/  LDG.E R15, desc[UR10][R12.64] ;  /* 0x0000000a0c0f7981 */ /* 0x000f28000c1e1900 */
[----:B------:R-:W2:Y:S04]  /*0c00*/  LDG.E R20, desc[UR10][R12.64+0x4] ;  /* 0x0000040a0c147981 */ /* 0x000ea8000c1e1900 */
[----:B------:R-:W3:Y:S04]  /*0c10*/  LDG.E R22, desc[UR10][R12.64+0x8] ;  /* 0x0000080a0c167981 */ /* 0x000ee8000c1e1900 */
[----:B------:R-:W3:Y:S04]  /*0c20*/  LDG.E R21, desc[UR10][R2.64+0x8] ;  /* 0x0000080a02157981 */ /* 0x000ee8000c1e1900 */
[----:B------:R-:W5:Y:S04]  /*0c30*/  LDG.E R24, desc[UR10][R12.64+0xc] ;  /* 0x00000c0a0c187981 */ /* 0x000f68000c1e1900 */
[----:B------:R-:W5:Y:S01]  /*0c40*/  LDG.E R23, desc[UR10][R2.64+0xc] ;  /* 0x00000c0a02177981 */ /* 0x000f62000c1e1900 */
[----:B------:R-:W-:Y:S01]  /*0c50*/  IADD3 R16, PT, PT, R16, 0x4, RZ ;  /* 0x0000000410107810 */ /* 0x000fe20007ffe0ff */
[----:B----4-:R-:W-:-:S04]  /*0c60*/  FFMA R15, R15, R4, R14 ;  /* 0x000000040f0f7223 */ /* 0x010fc8000000000e */
[----:B--2---:R-:W-:-:S04]  /*0c70*/  FFMA R15, R20, R19, R15 ;  /* 0x00000013140f7223 */ /* 0x004fc8000000000f */
[----:B---3--:R-:W-:-:S04]  /*0c80*/  FFMA R15, R22, R21, R15 ;  /* 0x00000015160f7223 */ /* 0x008fc8000000000f */
[----:B-----5:R-:W-:-:S07]  /*0c90*/  FFMA R14, R24, R23, R15 ;  /* 0x00000017180e7223 */ /* 0x020fce000000000f */
.L_x_5:
[----:B------:R-:W-:Y:S05]  /*0ca0*/  @!P1 BRA `(.L_x_3) ;  /* 0x00000000005c9947 */ /* 0x000fea0003800000 */
[----:B------:R-:W1:Y:S01]  /*0cb0*/  LDC.64 R4, c[0x0][0x388] ;  /* 0x0000e200ff047b82 */ /* 0x000e620000000a00 */
[----:B------:R-:W-:Y:S01]  /*0cc0*/  IADD3 R13, PT, PT, R16, UR12, RZ ;  /* 0x0000000c100d7c10 */ /* 0x000fe2000fffe0ff */
[----:B------:R-:W-:-:S06]  /*0cd0*/  IMAD.IADD R11, R11, 0x1, R16 ;  /* 0x000000010b0b7824 */ /* 0x000fcc00078e0210 */
[----:B------:R-:W2:Y:S01]  /*0ce0*/  LDC.64 R2, c[0x0][0x380] ;  /* 0x0000e000ff027b82 */ /* 0x000ea20000000a00 */
[----:B-1----:R-:W-:-:S06]  /*0cf0*/  IMAD.WIDE.U32 R4, R13, 0x4, R4 ;  /* 0x000000040d047825 */ /* 0x002fcc00078e0004 */
[----:B0-----:R-:W3:Y:S01]  /*0d00*/  LDG.E R4, desc[UR10][R4.64] ;  /* 0x0000000a04047981 */ /* 0x001ee2000c1e1900 */
[----:B--2---:R-:W-:-:S05]  /*0d10*/  IMAD.WIDE R2, R11, 0x4, R2 ;  /* 0x000000040b027825 */ /* 0x004fca00078e0202 */
[----:B------:R-:W3:Y:S01]  /*0d20*/  LDG.E R11, desc[UR10][R2.64] ;  /* 0x0000000a020b7981 */ /* 0x000ee2000c1e1900 */
[----:B------:R-:W-:Y:S01]  /*0d30*/  ISETP.NE.AND P0, PT, R8, 0x1, PT ;  /* 0x000000010800780c */ /* 0x000fe20003f05270 */
[----:B---3--:R-:W-:-:S12]  /*0d40*/  FFMA R14, R11, R4, R14 ;  /* 0x000000040b0e7223 */ /* 0x008fd8000000000e */
[----:B------:R-:W-:Y:S05]  /*0d50*/  @!P0 BRA `(.L_x_3) ;  /* 0x0000000000308947 */ /* 0x000fea0003800000 */
[----:B------:R-:W0:Y:S01]  /*0d60*/  LDC.64 R4, c[0x0][0x388] ;  /* 0x0000e200ff047b82 */ /* 0x000e220000000a00 */
[----:B------:R-:W-:Y:S02]  /*0d70*/  IADD3 R11, P1, PT, R16, UR12, RZ ;  /* 0x0000000c100b7c10 */ /* 0x000fe4000ff3e0ff */
[----:B------:R-:W-:Y:S02]  /*0d80*/  ISETP.NE.AND P0, PT, R8, 0x2, PT ;  /* 0x000000020800780c */ /* 0x000fe40003f05270 */
[----:B------:R-:W-:-:S11]  /*0d90*/  IADD3.X R12, PT, PT, RZ, RZ, RZ, P1, !PT ;  /* 0x000000ffff0c7210 */ /* 0x000fd60000ffe4ff */
[----:B------:R-:W2:Y:S01]  /*0da0*/  @P0 LDG.E R13, desc[UR10][R2.64+0x8] ;  /* 0x0000080a020d0981 */ /* 0x000ea2000c1e1900 */
[----:B0-----:R-:W-:-:S04]  /*0db0*/  LEA R4, P1, R11, R4, 0x2 ;  /* 0x000000040b047211 */ /* 0x001fc800078210ff */
[----:B------:R-:W-:Y:S02]  /*0dc0*/  LEA.HI.X R5, R11, R5, R12, 0x2, P1 ;  /* 0x000000050b057211 */ /* 0x000fe400008f140c */
[----:B------:R-:W3:Y:S04]  /*0dd0*/  LDG.E R11, desc[UR10][R2.64+0x4] ;  /* 0x0000040a020b7981 */ /* 0x000ee8000c1e1900 */
[----:B------:R-:W3:Y:S04]  /*0de0*/  LDG.E R12, desc[UR10][R4.64+0x4] ;  /* 0x0000040a040c7981 */ /* 0x000ee8000c1e1900 */
[----:B------:R-:W2:Y:S01]  /*0df0*/  @P0 LDG.E R15, desc[UR10][R4.64+0x8] ;  /* 0x0000080a040f0981 */ /* 0x000ea2000c1e1900 */
[----:B---3--:R-:W-:-:S04]  /*0e00*/  FFMA R14, R11, R12, R14 ;  /* 0x0000000c0b0e7223 */ /* 0x008fc8000000000e */
[----:B--2---:R-:W-:-:S07]  /*0e10*/  @P0 FFMA R14, R13, R15, R14 ;  /* 0x0000000f0d0e0223 */ /* 0x004fce000000000e */
.L_x_3:
[----:B------:R-:W-:Y:S05]  /*0e20*/  BRA.U UP0, `(.L_x_6) ;  /* 0xfffffff5004c7547 */ /* 0x000fea000b83ffff */
.L_x_0:
[----:B------:R-:W1:Y:S01]  /*0e30*/  LDC.64 R2, c[0x0][0x390] ;  /* 0x0000e400ff027b82 */ /* 0x000e620000000a00 */
[----:B------:R-:W-:-:S05]  /*0e40*/  IMAD R0, R0, R9, R0 ;  /* 0x0000000900007224 */ /* 0x000fca00078e0200 */
[----:B------:R-:W-:-:S05]  /*0e50*/  IADD3 R7, PT, PT, R7, R0, RZ ;  /* 0x0000000007077210 */ /* 0x000fca0007ffe0ff */
[----:B-1----:R-:W-:-:S05]  /*0e60*/  IMAD.WIDE R2, R7, 0x4, R2 ;  /* 0x0000000407027825 */ /* 0x002fca00078e0202 */
[----:B0-----:R-:W-:Y:S01]  /*0e70*/  STG.E desc[UR10][R2.64], R14 ;  /* 0x0000000e02007986 */ /* 0x001fe2000c10190a */
[----:B------:R-:W-:Y:S05]  /*0e80*/  EXIT ;  /* 0x000000000000794d */ /* 0x000fea0003800000 */
.L_x_7:
[----:B------:R-:W-:-:S00]  /*0e90*/  BRA `(.L_x_7) ;  /* 0xfffffffc00fc7947 */ /* 0x000fc0000383ffff */
[----:B------:R-:W-:-:S00]  /*0ea0*/  NOP ;  /* 0x0000000000007918 */ /* 0x000fc00000000000 */
        /* <DEDUP_REMOVED lines=13> */
.L_x_8:


//--------------------- .nv.shared.reserved.0     --------------------------
	.section	.nv.shared.reserved.0,"aw",@nobits
	.weak		__nv_reservedSMEM_offset_0_alias
	.size		__nv_reservedSMEM_offset_0_alias, 0, 64
	.other		__nv_reservedSMEM_offset_0_alias,@"STO_CUDA_RESERVED_SHARED STV_DEFAULT"
__nv_reservedSMEM_offset_0_alias:
	.zero		0
	.zero		64


//--------------------- .nv.constant0._Z6conv2dPfS_S_iii --------------------------
	.section	.nv.constant0._Z6conv2dPfS_S_iii,"a",@progbits
	.sectionflags	@""
	.align	4
.nv.constant0._Z6conv2dPfS_S_iii:
	.zero		932


//--------------------- SYMBOLS --------------------------

	.type		.nv.reservedSmem.offset0,@object
	.size		.nv.reservedSmem.offset0,0x4
